	.headerflags	@"EF_CUDA_TEXMODE_UNIFIED EF_CUDA_64BIT_ADDRESS EF_CUDA_SM86 EF_CUDA_VIRTUAL_SM(EF_CUDA_SM86)"
	.elftype	@"ET_EXEC"


//--------------------- .nv.info                  --------------------------
	.section	.nv.info,"",@"SHT_CUDA_INFO"
	.align	4


	//----- nvinfo : EIATTR_REGCOUNT
	.align		4
        /*0000*/ 	.byte	0x04, 0x2f
        /*0002*/ 	.short	(.L_2 - .L_1)
	.align		4
.L_1:
        /*0004*/ 	.word	index@(triton_)
        /*0008*/ 	.word	0x00000012


	//----- nvinfo : EIATTR_MAX_STACK_SIZE
	.align		4
.L_2:
        /*000c*/ 	.byte	0x04, 0x23
        /*000e*/ 	.short	(.L_4 - .L_3)
	.align		4
.L_3:
        /*0010*/ 	.word	index@(triton_)
        /*0014*/ 	.word	0x00000000


	//----- nvinfo : EIATTR_MIN_STACK_SIZE
	.align		4
.L_4:
        /*0018*/ 	.byte	0x04, 0x12
        /*001a*/ 	.short	(.L_6 - .L_5)
	.align		4
.L_5:
        /*001c*/ 	.word	index@(triton_)
        /*0020*/ 	.word	0x00000000


	//----- nvinfo : EIATTR_FRAME_SIZE
	.align		4
.L_6:
        /*0024*/ 	.byte	0x04, 0x11
        /*0026*/ 	.short	(.L_8 - .L_7)
	.align		4
.L_7:
        /*0028*/ 	.word	index@(triton_)
        /*002c*/ 	.word	0x00000000
.L_8:


//--------------------- .nv.info.triton_          --------------------------
	.section	.nv.info.triton_,"",@"SHT_CUDA_INFO"
	.align	4


	//----- nvinfo : EIATTR_CUDA_API_VERSION
	.align		4
        /*0000*/ 	.byte	0x04, 0x37
        /*0002*/ 	.short	(.L_10 - .L_9)
.L_9:
        /*0004*/ 	.word	0x0000007b


	//----- nvinfo : EIATTR_SW2861232_WAR
	.align		4
.L_10:
        /*0008*/ 	.byte	0x01, 0x35
	.zero		2


	//----- nvinfo : EIATTR_PARAM_CBANK
	.align		4
        /*000c*/ 	.byte	0x04, 0x0a
        /*000e*/ 	.short	(.L_12 - .L_11)
	.align		4
.L_11:
        /*0010*/ 	.word	index@(.nv.constant0.triton_)
        /*0014*/ 	.short	0x0160
        /*0016*/ 	.short	0x0028


	//----- nvinfo : EIATTR_CBANK_PARAM_SIZE
	.align		4
.L_12:
        /*0018*/ 	.byte	0x03, 0x19
        /*001a*/ 	.short	0x0028


	//----- nvinfo : EIATTR_KPARAM_INFO
	.align		4
        /*001c*/ 	.byte	0x04, 0x17
        /*001e*/ 	.short	(.L_14 - .L_13)
.L_13:
        /*0020*/ 	.word	0x00000000
        /*0024*/ 	.short	0x0005
        /*0026*/ 	.short	0x0024
        /*0028*/ 	.byte	0x00, 0xf0, 0x11, 0x00


	//----- nvinfo : EIATTR_KPARAM_INFO
	.align		4
.L_14:
        /*002c*/ 	.byte	0x04, 0x17
        /*002e*/ 	.short	(.L_16 - .L_15)
.L_15:
        /*0030*/ 	.word	0x00000000
        /*0034*/ 	.short	0x0004
        /*0036*/ 	.short	0x0020
        /*0038*/ 	.byte	0x00, 0xf0, 0x11, 0x00


	//----- nvinfo : EIATTR_KPARAM_INFO
	.align		4
.L_16:
        /*003c*/ 	.byte	0x04, 0x17
        /*003e*/ 	.short	(.L_18 - .L_17)
.L_17:
        /*0040*/ 	.word	0x00000000
        /*0044*/ 	.short	0x0003
        /*0046*/ 	.short	0x0018
        /*0048*/ 	.byte	0x00, 0xf0, 0x21, 0x00


	//----- nvinfo : EIATTR_KPARAM_INFO
	.align		4
.L_18:
        /*004c*/ 	.byte	0x04, 0x17
        /*004e*/ 	.short	(.L_20 - .L_19)
.L_19:
        /*0050*/ 	.word	0x00000000
        /*0054*/ 	.short	0x0002
        /*0056*/ 	.short	0x0010
        /*0058*/ 	.byte	0x00, 0xf0, 0x21, 0x00


	//----- nvinfo : EIATTR_KPARAM_INFO
	.align		4
.L_20:
        /*005c*/ 	.byte	0x04, 0x17
        /*005e*/ 	.short	(.L_22 - .L_21)
.L_21:
        /*0060*/ 	.word	0x00000000
        /*0064*/ 	.short	0x0001
        /*0066*/ 	.short	0x0008
        /*0068*/ 	.byte	0x00, 0xf0, 0x21, 0x00


	//----- nvinfo : EIATTR_KPARAM_INFO
	.align		4
.L_22:
        /*006c*/ 	.byte	0x04, 0x17
        /*006e*/ 	.short	(.L_24 - .L_23)
.L_23:
        /*0070*/ 	.word	0x00000000
        /*0074*/ 	.short	0x0000
        /*0076*/ 	.short	0x0000
        /*0078*/ 	.byte	0x00, 0xf0, 0x21, 0x00


	//----- nvinfo : EIATTR_MAXREG_COUNT
	.align		4
.L_24:
        /*007c*/ 	.byte	0x03, 0x1b
        /*007e*/ 	.short	0x00ff


	//----- nvinfo : EIATTR_COOP_GROUP_MASK_REGIDS
	.align		4
        /*0080*/ 	.byte	0x04, 0x29
        /*0082*/ 	.short	(.L_26 - .L_25)


	//   ....[0]....
.L_25:
        /*0084*/ 	.word	0xffffffff


	//   ....[1]....
        /*0088*/ 	.word	0xffffffff


	//   ....[2]....
        /*008c*/ 	.word	0xffffffff


	//   ....[3]....
        /*0090*/ 	.word	0xffffffff


	//   ....[4]....
        /*0094*/ 	.word	0xffffffff


	//   ....[5]....
        /*0098*/ 	.word	0xffffffff


	//   ....[6]....
        /*009c*/ 	.word	0xffffffff


	//   ....[7]....
        /*00a0*/ 	.word	0xffffffff


	//----- nvinfo : EIATTR_COOP_GROUP_INSTR_OFFSETS
	.align		4
.L_26:
        /*00a4*/ 	.byte	0x04, 0x28
        /*00a6*/ 	.short	(.L_28 - .L_27)


	//   ....[0]....
.L_27:
        /*00a8*/ 	.word	0x00000110


	//   ....[1]....
        /*00ac*/ 	.word	0x00000130


	//   ....[2]....
        /*00b0*/ 	.word	0x00000150


	//   ....[3]....
        /*00b4*/ 	.word	0x00000170


	//   ....[4]....
        /*00b8*/ 	.word	0x000001e0


	//   ....[5]....
        /*00bc*/ 	.word	0x00000210


	//   ....[6]....
        /*00c0*/ 	.word	0x00000230


	//   ....[7]....
        /*00c4*/ 	.word	0x00000250


	//----- nvinfo : EIATTR_EXIT_INSTR_OFFSETS
	.align		4
.L_28:
        /*00c8*/ 	.byte	0x04, 0x1c
        /*00ca*/ 	.short	(.L_30 - .L_29)


	//   ....[0]....
.L_29:
        /*00cc*/ 	.word	0x000002c0


	//   ....[1]....
        /*00d0*/ 	.word	0x000002e0


	//----- nvinfo : EIATTR_MAX_THREADS
	.align		4
.L_30:
        /*00d4*/ 	.byte	0x04, 0x05
        /*00d6*/ 	.short	(.L_32 - .L_31)
.L_31:
        /*00d8*/ 	.word	0x00000040
        /*00dc*/ 	.word	0x00000001
        /*00e0*/ 	.word	0x00000001
.L_32:


//--------------------- .nv.rel.action            --------------------------
	.section	.nv.rel.action,"",@"SHT_CUDA_RELOCINFO"
	.align	8
	.sectionentsize	8
        /*0000*/ 	.byte	0x73, 0x00, 0x00, 0x00, 0x00, 0x00, 0x00, 0x00, 0x00, 0x00, 0x00, 0x11, 0x25, 0x00, 0x05, 0x36


//--------------------- .nv.constant0.triton_     --------------------------
	.section	.nv.constant0.triton_,"a",@progbits
	.align	4
.nv.constant0.triton_:
	.zero		392


//--------------------- .text.triton_             --------------------------
	.section	.text.triton_,"ax",@progbits
	.sectioninfo	@"SHI_REGISTERS=18"
	.align	128
        .global         triton_
        .type           triton_,@function
        .size           triton_,(.L_x_1 - triton_)
        .other          triton_,@"STO_CUDA_ENTRY STV_DEFAULT"
triton_:
.text.triton_:
[----:B------:R-:W-:-:S02]  /*0000*/  MOV R1, c[0x0][0x28] ;  /* 0x00000a0000017a02 */ /* 0x000fc40000000f00 */
[----:B------:R-:W0:Y:S01]  /*0010*/  S2R R12, SR_TID.X ;  /* 0x00000000000c7919 */ /* 0x000e220000002100 */
[----:B------:R-:W-:Y:S01]  /*0020*/  MOV R15, 0x4 ;  /* 0x00000004000f7802 */ /* 0x000fe20000000f00 */
[----:B------:R-:W-:Y:S01]  /*0030*/  ULDC.64 UR4, c[0x0][0x118] ;  /* 0x0000460000047ab9 */ /* 0x000fe20000000a00 */
[----:B------:R-:W-:Y:S01]  /*0040*/  MOV R8, RZ ;  /* 0x000000ff00087202 */ /* 0x000fe20000000f00 */
[----:B------:R-:W1:Y:S01]  /*0050*/  S2R R13, SR_CTAID.X ;  /* 0x00000000000d7919 */ /* 0x000e620000002500 */
[----:B0-----:R-:W-:Y:S02]  /*0060*/  LOP3.LUT R6, R12, 0xf, RZ, 0xc0, !PT ;  /* 0x0000000f0c067812 */ /* 0x001fe400078ec0ff */
[C---:B-1----:R-:W-:Y:S02]  /*0070*/  ISETP.GE.AND P0, PT, R13.reuse, c[0x0][0x180], PT ;  /* 0x000060000d007a0c */ /* 0x042fe40003f06270 */
[----:B------:R-:W-:-:S05]  /*0080*/  LEA R0, R13, R6, 0x4 ;  /* 0x000000060d007211 */ /* 0x000fca00078e20ff */
[----:B------:R-:W-:-:S06]  /*0090*/  IMAD.WIDE R2, R0, R15, c[0x0][0x160] ;  /* 0x0000580000027625 */ /* 0x000fcc00078e020f */
[----:B------:R-:W2:Y:S01]  /*00a0*/  @!P0 LDG.E R8, [R2.64] ;  /* 0x0000000402088981 */ /* 0x000ea2000c1e1900 */
[----:B------:R-:W-:-:S04]  /*00b0*/  IMAD.WIDE.U32 R4, R6, R15, c[0x0][0x168] ;  /* 0x00005a0006047625 */ /* 0x000fc800078e000f */
[----:B------:R-:W-:Y:S02]  /*00c0*/  IMAD.WIDE.U32 R6, R6, R15, c[0x0][0x170] ;  /* 0x00005c0006067625 */ /* 0x000fe400078e000f */
[----:B------:R0:W3:Y:S04]  /*00d0*/  LDG.E.EL R4, [R4.64] ;  /* 0x0000000404047981 */ /* 0x0000e8000c2e1900 */
[----:B------:R1:W3:Y:S01]  /*00e0*/  LDG.E.EL R7, [R6.64] ;  /* 0x0000000406077981 */ /* 0x0002e2000c2e1900 */
[----:B--2---:R-:W-:-:S04]  /*00f0*/  SEL R8, R8, RZ, !P0 ;  /* 0x000000ff08087207 */ /* 0x004fc80004000000 */
[----:B------:R-:W-:-:S05]  /*0100*/  FSEL R9, R8, RZ, !P0 ;  /* 0x000000ff08097208 */ /* 0x000fca0004000000 */
[----:B------:R-:W2:Y:S02]  /*0110*/  SHFL.BFLY PT, R10, R9, 0x8, 0x1f ;  /* 0x0d001f00090a7f89 */ /* 0x000ea400000e0000 */
[----:B--2---:R-:W-:-:S05]  /*0120*/  FADD R10, R9, R10 ;  /* 0x0000000a090a7221 */ /* 0x004fca0000000000 */
[----:B------:R-:W2:Y:S02]  /*0130*/  SHFL.BFLY PT, R11, R10, 0x4, 0x1f ;  /* 0x0c801f000a0b7f89 */ /* 0x000ea400000e0000 */
[----:B--2---:R-:W-:-:S05]  /*0140*/  FADD R11, R10, R11 ;  /* 0x0000000b0a0b7221 */ /* 0x004fca0000000000 */
[----:B------:R-:W2:Y:S02]  /*0150*/  SHFL.BFLY PT, R2, R11, 0x2, 0x1f ;  /* 0x0c401f000b027f89 */ /* 0x000ea400000e0000 */
[----:B--2---:R-:W-:-:S05]  /*0160*/  FADD R2, R11, R2 ;  /* 0x000000020b027221 */ /* 0x004fca0000000000 */
[----:B------:R-:W2:Y:S02]  /*0170*/  SHFL.BFLY PT, R3, R2, 0x1, 0x1f ;  /* 0x0c201f0002037f89 */ /* 0x000ea400000e0000 */
[----:B--2---:R-:W-:Y:S01]  /*0180*/  FADD R3, R2, R3 ;  /* 0x0000000302037221 */ /* 0x004fe20000000000 */
[----:B------:R-:W-:-:S03]  /*0190*/  MOV R2, 0x3d800000 ;  /* 0x3d80000000027802 */ /* 0x000fc60000000f00 */
[----:B------:R-:W-:-:S04]  /*01a0*/  FFMA R3, R3, -0.0625, R8 ;  /* 0xbd80000003037823 */ /* 0x000fc80000000008 */
[----:B0-----:R-:W-:-:S05]  /*01b0*/  FMUL R5, R3, R3 ;  /* 0x0000000303057220 */ /* 0x001fca0000400000 */
[----:B------:R-:W-:Y:S02]  /*01c0*/  FSEL R5, R5, RZ, !P0 ;  /* 0x000000ff05057208 */ /* 0x000fe40004000000 */
[----:B------:R-:W-:-:S03]  /*01d0*/  LOP3.LUT P0, RZ, R12, 0x30, RZ, 0xc0, !PT ;  /* 0x000000300cff7812 */ /* 0x000fc6000780c0ff */
[----:B-1----:R-:W0:Y:S01]  /*01e0*/  SHFL.BFLY PT, R6, R5, 0x8, 0x1f ;  /* 0x0d001f0005067f89 */ /* 0x002e2200000e0000 */
[----:B------:R-:W-:Y:S01]  /*01f0*/  ISETP.LT.AND P0, PT, R13, c[0x0][0x180], !P0 ;  /* 0x000060000d007a0c */ /* 0x000fe20004701270 */
[----:B0-----:R-:W-:-:S05]  /*0200*/  FADD R6, R5, R6 ;  /* 0x0000000605067221 */ /* 0x001fca0000000000 */
[----:B------:R-:W0:Y:S02]  /*0210*/  SHFL.BFLY PT, R9, R6, 0x4, 0x1f ;  /* 0x0c801f0006097f89 */ /* 0x000e2400000e0000 */
[----:B0-----:R-:W-:-:S05]  /*0220*/  FADD R9, R6, R9 ;  /* 0x0000000906097221 */ /* 0x001fca0000000000 */
[----:B------:R-:W0:Y:S02]  /*0230*/  SHFL.BFLY PT, R8, R9, 0x2, 0x1f ;  /* 0x0c401f0009087f89 */ /* 0x000e2400000e0000 */
[----:B0-----:R-:W-:-:S05]  /*0240*/  FADD R8, R9, R8 ;  /* 0x0000000809087221 */ /* 0x001fca0000000000 */
[----:B------:R-:W0:Y:S02]  /*0250*/  SHFL.BFLY PT, R11, R8, 0x1, 0x1f ;  /* 0x0c201f00080b7f89 */ /* 0x000e2400000e0000 */
[----:B0-----:R-:W-:-:S04]  /*0260*/  FADD R11, R8, R11 ;  /* 0x0000000b080b7221 */ /* 0x001fc80000000000 */
[----:B------:R-:W-:-:S04]  /*0270*/  FFMA R11, R11, R2, 9.9999997473787516356e-06 ;  /* 0x3727c5ac0b0b7423 */ /* 0x000fc80000000002 */
[----:B------:R-:W0:Y:S02]  /*0280*/  MUFU.RSQ R2, R11 ;  /* 0x0000000b00027308 */ /* 0x000e240000001400 */
[----:B0-----:R-:W-:Y:S01]  /*0290*/  FMUL R5, R3, R2 ;  /* 0x0000000203057220 */ /* 0x001fe20000400000 */
[----:B------:R-:W-:-:S03]  /*02a0*/  IMAD.WIDE R2, R0, R15, c[0x0][0x178] ;  /* 0x00005e0000027625 */ /* 0x000fc600078e020f */
[----:B---3--:R-:W-:Y:S01]  /*02b0*/  FFMA R5, R4, R5, R7 ;  /* 0x0000000504057223 */ /* 0x008fe20000000007 */
[----:B------:R-:W-:Y:S06]  /*02c0*/  @!P0 EXIT ;  /* 0x000000000000894d */ /* 0x000fec0003800000 */
[----:B------:R-:W-:Y:S01]  /*02d0*/  STG.E [R2.64], R5 ;  /* 0x0000000502007986 */ /* 0x000fe2000c101904 */
[----:B------:R-:W-:Y:S05]  /*02e0*/  EXIT ;  /* 0x000000000000794d */ /* 0x000fea0003800000 */
.L_x_0:
[----:B------:R-:W-:-:S00]  /*02f0*/  BRA `(.L_x_0) ;  /* 0xfffffff000007947 */ /* 0x000fc0000383ffff */
[----:B------:R-:W-:-:S00]  /*0300*/  NOP ;  /* 0x0000000000007918 */ /* 0x000fc00000000000 */
[----:B------:R-:W-:-:S00]  /*0310*/  NOP ;  /* 0x0000000000007918 */ /* 0x000fc00000000000 */
[----:B------:R-:W-:-:S00]  /*0320*/  NOP ;  /* 0x0000000000007918 */ /* 0x000fc00000000000 */
[----:B------:R-:W-:-:S00]  /*0330*/  NOP ;  /* 0x0000000000007918 */ /* 0x000fc00000000000 */
[----:B------:R-:W-:-:S00]  /*0340*/  NOP ;  /* 0x0000000000007918 */ /* 0x000fc00000000000 */
[----:B------:R-:W-:-:S00]  /*0350*/  NOP ;  /* 0x0000000000007918 */ /* 0x000fc00000000000 */
[----:B------:R-:W-:-:S00]  /*0360*/  NOP ;  /* 0x0000000000007918 */ /* 0x000fc00000000000 */
[----:B------:R-:W-:-:S00]  /*0370*/  NOP ;  /* 0x0000000000007918 */ /* 0x000fc00000000000 */
.L_x_1:


//--------------------- .nv.global.init           --------------------------
	.section	.nv.global.init,"aw",@progbits
.nv.global.init:
	.type		_$_str,@object
	.size		_$_str,(.L_0 - _$_str)
_$_str:
        /*0000*/ 	.byte	0x5f, 0x5f, 0x43, 0x55, 0x44, 0x41, 0x5f, 0x46, 0x54, 0x5a, 0x00
.L_0:
